	.headerflags	@"EF_CUDA_TEXMODE_UNIFIED EF_CUDA_64BIT_ADDRESS EF_CUDA_ACCELERATORS EF_CUDA_SM90 EF_CUDA_VIRTUAL_SM(EF_CUDA_SM90)"
	.elftype	@"ET_EXEC"


//--------------------- .nv.info                  --------------------------
	.section	.nv.info,"",@"SHT_CUDA_INFO"
	.align	4


	//----- nvinfo : EIATTR_REGCOUNT
	.align		4
        /*0000*/ 	.byte	0x04, 0x2f
        /*0002*/ 	.short	(.L_1 - .L_0)
	.align		4
.L_0:
        /*0004*/ 	.word	index@(triton_poi_fused_max_pool2d_with_indices_33)
        /*0008*/ 	.word	0x00000055


	//----- nvinfo : EIATTR_MIN_STACK_SIZE
	.align		4
.L_1:
        /*000c*/ 	.byte	0x04, 0x12
        /*000e*/ 	.short	(.L_3 - .L_2)
	.align		4
.L_2:
        /*0010*/ 	.word	index@(triton_poi_fused_max_pool2d_with_indices_33)
        /*0014*/ 	.word	0x00000000


	//----- nvinfo : EIATTR_FRAME_SIZE
	.align		4
.L_3:
        /*0018*/ 	.byte	0x04, 0x11
        /*001a*/ 	.short	(.L_5 - .L_4)
	.align		4
.L_4:
        /*001c*/ 	.word	index@(triton_poi_fused_max_pool2d_with_indices_33)
        /*0020*/ 	.word	0x00000000


	//----- nvinfo : EIATTR_MIN_STACK_SIZE
	.align		4
.L_5:
        /*0024*/ 	.byte	0x04, 0x12
        /*0026*/ 	.short	(.L_7 - .L_6)
	.align		4
.L_6:
        /*0028*/ 	.word	index@(triton_poi_fused_max_pool2d_with_indices_33)
        /*002c*/ 	.word	0x00000000
.L_7:


//--------------------- .nv.info.triton_poi_fused_max_pool2d_with_indices_33 --------------------------
	.section	.nv.info.triton_poi_fused_max_pool2d_with_indices_33,"",@"SHT_CUDA_INFO"
	.sectionflags	@""
	.align	4


	//----- nvinfo : EIATTR_CUDA_API_VERSION
	.align		4
        /*0000*/ 	.byte	0x04, 0x37
        /*0002*/ 	.short	(.L_9 - .L_8)
.L_8:
        /*0004*/ 	.word	0x0000007c


	//----- nvinfo : EIATTR_KPARAM_INFO
	.align		4
.L_9:
        /*0008*/ 	.byte	0x04, 0x17
        /*000a*/ 	.short	(.L_11 - .L_10)
.L_10:
        /*000c*/ 	.word	0x00000000
        /*0010*/ 	.short	0x0004
        /*0012*/ 	.short	0x001c
        /*0014*/ 	.byte	0x00, 0xf0, 0x11, 0x00


	//----- nvinfo : EIATTR_KPARAM_INFO
	.align		4
.L_11:
        /*0018*/ 	.byte	0x04, 0x17
        /*001a*/ 	.short	(.L_13 - .L_12)
.L_12:
        /*001c*/ 	.word	0x00000000
        /*0020*/ 	.short	0x0003
        /*0022*/ 	.short	0x0018
        /*0024*/ 	.byte	0x00, 0xf0, 0x11, 0x00


	//----- nvinfo : EIATTR_KPARAM_INFO
	.align		4
.L_13:
        /*0028*/ 	.byte	0x04, 0x17
        /*002a*/ 	.short	(.L_15 - .L_14)
.L_14:
        /*002c*/ 	.word	0x00000000
        /*0030*/ 	.short	0x0002
        /*0032*/ 	.short	0x0010
        /*0034*/ 	.byte	0x00, 0xf4, 0x21, 0x00


	//----- nvinfo : EIATTR_KPARAM_INFO
	.align		4
.L_15:
        /*0038*/ 	.byte	0x04, 0x17
        /*003a*/ 	.short	(.L_17 - .L_16)
.L_16:
        /*003c*/ 	.word	0x00000000
        /*0040*/ 	.short	0x0001
        /*0042*/ 	.short	0x0008
        /*0044*/ 	.byte	0x00, 0xf4, 0x21, 0x00


	//----- nvinfo : EIATTR_KPARAM_INFO
	.align		4
.L_17:
        /*0048*/ 	.byte	0x04, 0x17
        /*004a*/ 	.short	(.L_19 - .L_18)
.L_18:
        /*004c*/ 	.word	0x00000000
        /*0050*/ 	.short	0x0000
        /*0052*/ 	.short	0x0000
        /*0054*/ 	.byte	0x00, 0xf4, 0x21, 0x00


	//----- nvinfo : EIATTR_SPARSE_MMA_MASK
	.align		4
.L_19:
        /*0058*/ 	.byte	0x03, 0x50
        /*005a*/ 	.short	0x0000


	//----- nvinfo : EIATTR_MAXREG_COUNT
	.align		4
        /*005c*/ 	.byte	0x03, 0x1b
        /*005e*/ 	.short	0x00ff


	//----- nvinfo : EIATTR_EXIT_INSTR_OFFSETS
	.align		4
        /*0060*/ 	.byte	0x04, 0x1c
        /*0062*/ 	.short	(.L_21 - .L_20)


	//   ....[0]....
.L_20:
        /*0064*/ 	.word	0x00002ba0


	//   ....[1]....
        /*0068*/ 	.word	0x00002bc0


	//----- nvinfo : EIATTR_REQNTID
	.align		4
.L_21:
        /*006c*/ 	.byte	0x04, 0x10
        /*006e*/ 	.short	(.L_23 - .L_22)
.L_22:
        /*0070*/ 	.word	0x00000080
        /*0074*/ 	.word	0x00000001
        /*0078*/ 	.word	0x00000001


	//----- nvinfo : EIATTR_CBANK_PARAM_SIZE
	.align		4
.L_23:
        /*007c*/ 	.byte	0x03, 0x19
        /*007e*/ 	.short	0x0020


	//----- nvinfo : EIATTR_PARAM_CBANK
	.align		4
        /*0080*/ 	.byte	0x04, 0x0a
        /*0082*/ 	.short	(.L_25 - .L_24)
	.align		4
.L_24:
        /*0084*/ 	.word	index@(.nv.constant0.triton_poi_fused_max_pool2d_with_indices_33)
        /*0088*/ 	.short	0x0210
        /*008a*/ 	.short	0x0020


	//----- nvinfo : EIATTR_SW_WAR
	.align		4
.L_25:
        /*008c*/ 	.byte	0x04, 0x36
        /*008e*/ 	.short	(.L_27 - .L_26)
.L_26:
        /*0090*/ 	.word	0x00000008
.L_27:


//--------------------- .nv.callgraph             --------------------------
	.section	.nv.callgraph,"",@"SHT_CUDA_CALLGRAPH"
	.align	4
	.sectionentsize	8
	.align		4
        /*0000*/ 	.word	0x00000000
	.align		4
        /*0004*/ 	.word	0xffffffff
	.align		4
        /*0008*/ 	.word	0x00000000
	.align		4
        /*000c*/ 	.word	0xfffffffe
	.align		4
        /*0010*/ 	.word	0x00000000
	.align		4
        /*0014*/ 	.word	0xfffffffd
	.align		4
        /*0018*/ 	.word	0x00000000
	.align		4
        /*001c*/ 	.word	0xfffffffc


//--------------------- .text.triton_poi_fused_max_pool2d_with_indices_33 --------------------------
	.section	.text.triton_poi_fused_max_pool2d_with_indices_33,"ax",@progbits
	.sectionflags	@"SHF_BARRIERS=1"
	.align	128
        .global         triton_poi_fused_max_pool2d_with_indices_33
        .type           triton_poi_fused_max_pool2d_with_indices_33,@function
        .size           triton_poi_fused_max_pool2d_with_indices_33,(.L_x_1 - triton_poi_fused_max_pool2d_with_indices_33)
        .other          triton_poi_fused_max_pool2d_with_indices_33,@"STO_CUDA_ENTRY STV_DEFAULT"
triton_poi_fused_max_pool2d_with_indices_33:
.text.triton_poi_fused_max_pool2d_with_indices_33:
[----:B------:R-:W0:Y:S01]  /*0000*/  LDC R1, c[0x0][0x28] ;  /* 0x00000a00ff017b82 */ /* 0x000e220000000800 */
[----:B------:R-:W1:Y:S07]  /*0010*/  S2R R2, SR_TID.X ;  /* 0x0000000000027919 */ /* 0x000e6e0000002100 */
[----:B------:R-:W2:Y:S01]  /*0020*/  LDC.64 R32, c[0x0][0x210] ;  /* 0x00008400ff207b82 */ /* 0x000ea20000000a00 */
[----:B------:R-:W-:Y:S02]  /*0030*/  CS2R R40, SRZ ;  /* 0x0000000000287805 */ /* 0x000fe4000001ff00 */
[----:B------:R-:W-:Y:S01]  /*0040*/  CS2R R42, SRZ ;  /* 0x00000000002a7805 */ /* 0x000fe2000001ff00 */
[----:B------:R-:W3:Y:S01]  /*0050*/  S2R R7, SR_CTAID.Y ;  /* 0x0000000000077919 */ /* 0x000ee20000002600 */
[----:B------:R-:W-:-:S02]  /*0060*/  CS2R R20, SRZ ;  /* 0x0000000000147805 */ /* 0x000fc4000001ff00 */
[----:B------:R-:W-:Y:S01]  /*0070*/  CS2R R22, SRZ ;  /* 0x0000000000167805 */ /* 0x000fe2000001ff00 */
[----:B------:R-:W-:Y:S01]  /*0080*/  ULDC.64 UR6, c[0x0][0x208] ;  /* 0x0000820000067ab9 */ /* 0x000fe20000000a00 */
[----:B------:R-:W4:Y:S01]  /*0090*/  S2R R6, SR_CTAID.X ;  /* 0x0000000000067919 */ /* 0x000f220000002500 */
[----:B-1----:R-:W-:Y:S01]  /*00a0*/  SHF.R.U32.HI R18, RZ, 0x2, R2 ;  /* 0x00000002ff127819 */ /* 0x002fe20000011602 */
[----:B---3--:R-:W-:-:S03]  /*00b0*/  IMAD.SHL.U32 R7, R7, 0x20, RZ ;  /* 0x0000002007077824 */ /* 0x008fc600078e00ff */
[----:B------:R-:W-:Y:S01]  /*00c0*/  SGXT.U32 R18, R18, 0x5 ;  /* 0x000000051212781a */ /* 0x000fe20000000000 */
[----:B----4-:R-:W-:-:S03]  /*00d0*/  IMAD.SHL.U32 R6, R6, 0x20, RZ ;  /* 0x0000002006067824 */ /* 0x010fc600078e00ff */
[----:B------:R-:W-:Y:S01]  /*00e0*/  LOP3.LUT R19, R7, R18, RZ, 0xfc, !PT ;  /* 0x0000001207137212 */ /* 0x000fe200078efcff */
[----:B------:R-:W-:-:S04]  /*00f0*/  IMAD.MOV.U32 R18, RZ, RZ, RZ ;  /* 0x000000ffff127224 */ /* 0x000fc800078e00ff */
[----:B------:R-:W-:-:S04]  /*0100*/  IMAD.HI R4, R19, -0x77777777, R18 ;  /* 0x8888888913047827 */ /* 0x000fc800078e0212 */
[----:B------:R-:W-:Y:S01]  /*0110*/  IMAD.HI R18, R19, -0x6e5d4c3b, R18 ;  /* 0x91a2b3c513127827 */ /* 0x000fe200078e0212 */
[----:B------:R-:W-:-:S04]  /*0120*/  SHF.R.U32.HI R5, RZ, 0x1f, R4 ;  /* 0x0000001fff057819 */ /* 0x000fc80000011604 */
[----:B------:R-:W-:Y:S01]  /*0130*/  LEA.HI.SX32 R5, R4, R5, 0x1c ;  /* 0x0000000504057211 */ /* 0x000fe200078fe2ff */
[----:B------:R-:W-:Y:S01]  /*0140*/  IMAD.MOV.U32 R4, RZ, RZ, RZ ;  /* 0x000000ffff047224 */ /* 0x000fe200078e00ff */
[----:B------:R-:W-:-:S03]  /*0150*/  SHF.R.U32.HI R9, RZ, 0x1f, R18 ;  /* 0x0000001fff097819 */ /* 0x000fc60000011612 */
[----:B------:R-:W-:Y:S01]  /*0160*/  IMAD.HI R0, R5, -0x77777777, R4 ;  /* 0x8888888905007827 */ /* 0x000fe200078e0204 */
[----:B------:R-:W-:-:S04]  /*0170*/  LEA.HI.SX32 R9, R18, R9, 0x17 ;  /* 0x0000000912097211 */ /* 0x000fc800078fbaff */
[----:B------:R-:W-:-:S04]  /*0180*/  SHF.R.U32.HI R3, RZ, 0x1f, R0 ;  /* 0x0000001fff037819 */ /* 0x000fc80000011600 */
[----:B------:R-:W-:Y:S01]  /*0190*/  LEA.HI R11, R0, R3, RZ, 0x1c ;  /* 0x00000003000b7211 */ /* 0x000fe200078fe0ff */
[----:B------:R-:W-:Y:S02]  /*01a0*/  IMAD R0, R5, -0x1e, R19 ;  /* 0xffffffe205007824 */ /* 0x000fe400078e0213 */
[----:B------:R-:W-:Y:S02]  /*01b0*/  IMAD.SHL.U32 R3, R2, 0x8, RZ ;  /* 0x0000000802037824 */ /* 0x000fe400078e00ff */
[----:B------:R-:W-:Y:S02]  /*01c0*/  IMAD R0, R0, 0x240, RZ ;  /* 0x0000024000007824 */ /* 0x000fe400078e02ff */
[----:B------:R-:W-:Y:S01]  /*01d0*/  IMAD R11, R11, -0x1e, R5 ;  /* 0xffffffe20b0b7824 */ /* 0x000fe200078e0205 */
[----:B------:R-:W-:Y:S01]  /*01e0*/  LOP3.LUT R3, R6, 0x18, R3, 0xf8, !PT ;  /* 0x0000001806037812 */ /* 0x000fe200078ef803 */
[----:B------:R-:W-:-:S03]  /*01f0*/  IMAD R38, R9, 0x105a20, R0 ;  /* 0x00105a2009267824 */ /* 0x000fc600078e0200 */
[C---:B------:R-:W-:Y:S01]  /*0200*/  ISETP.GE.AND P0, PT, R3.reuse, 0x120, PT ;  /* 0x000001200300780c */ /* 0x040fe20003f06270 */
[----:B------:R-:W-:Y:S02]  /*0210*/  VIADD R28, R38, 0x120 ;  /* 0x00000120261c7836 */ /* 0x000fe40000000000 */
[----:B------:R-:W-:Y:S01]  /*0220*/  IMAD.IADD R0, R3, 0x1, R38 ;  /* 0x0000000103007824 */ /* 0x000fe200078e0226 */
[----:B------:R-:W-:Y:S01]  /*0230*/  ISETP.LT.AND P0, PT, R19, 0xe10, !P0 ;  /* 0x00000e101300780c */ /* 0x000fe20004701270 */
[----:B------:R-:W-:Y:S02]  /*0240*/  IMAD.IADD R4, R3, 0x1, R28 ;  /* 0x0000000103047824 */ /* 0x000fe400078e021c */
[C---:B------:R-:W-:Y:S02]  /*0250*/  IMAD R5, R11.reuse, 0x8940, R0 ;  /* 0x000089400b057824 */ /* 0x040fe400078e0200 */
[----:B------:R-:W-:Y:S02]  /*0260*/  IMAD R9, R11, 0x8940, R4 ;  /* 0x000089400b097824 */ /* 0x000fe400078e0204 */
[----:B--2---:R-:W-:-:S04]  /*0270*/  IMAD.WIDE R4, R5, 0x4, R32 ;  /* 0x0000000405047825 */ /* 0x004fc800078e0220 */
[----:B------:R-:W-:Y:S02]  /*0280*/  IMAD.WIDE R8, R9, 0x4, R32 ;  /* 0x0000000409087825 */ /* 0x000fe400078e0220 */
[----:B------:R1:W2:Y:S02]  /*0290*/  @P0 LDG.E.EL.128 R40, desc[UR6][R4.64] ;  /* 0x0000000604280981 */ /* 0x0002a4000c2e1d00 */
[----:B------:R-:W-:Y:S02]  /*02a0*/  VIADD R58, R38, 0x240 ;  /* 0x00000240263a7836 */ /* 0x000fe40000000000 */
[----:B------:R-:W2:Y:S01]  /*02b0*/  @P0 LDG.E.EL.128 R20, desc[UR6][R8.64] ;  /* 0x0000000608140981 */ /* 0x000ea2000c2e1d00 */
[----:B------:R-:W-:Y:S01]  /*02c0*/  CS2R R24, SRZ ;  /* 0x0000000000187805 */ /* 0x000fe2000001ff00 */
[----:B------:R-:W-:Y:S01]  /*02d0*/  IMAD.IADD R0, R3, 0x1, R58 ;  /* 0x0000000103007824 */ /* 0x000fe200078e023a */
[----:B------:R-:W-:-:S03]  /*02e0*/  CS2R R26, SRZ ;  /* 0x00000000001a7805 */ /* 0x000fc6000001ff00 */
[----:B------:R-:W-:-:S04]  /*02f0*/  IMAD R13, R11, 0x8940, R0 ;  /* 0x000089400b0d7824 */ /* 0x000fc800078e0200 */
[----:B------:R-:W-:-:S05]  /*0300*/  IMAD.WIDE R12, R13, 0x4, R32 ;  /* 0x000000040d0c7825 */ /* 0x000fca00078e0220 */
[----:B------:R3:W4:Y:S01]  /*0310*/  @P0 LDG.E.EL.128 R24, desc[UR6][R12.64] ;  /* 0x000000060c180981 */ /* 0x000722000c2e1d00 */
[----:B------:R-:W-:-:S04]  /*0320*/  VIADD R66, R38, 0x44a0 ;  /* 0x000044a026427836 */ /* 0x000fc80000000000 */
[----:B------:R-:W-:-:S04]  /*0330*/  IMAD.IADD R0, R3, 0x1, R66 ;  /* 0x0000000103007824 */ /* 0x000fc800078e0242 */
[----:B-1----:R-:W-:-:S04]  /*0340*/  IMAD R5, R11, 0x8940, R0 ;  /* 0x000089400b057824 */ /* 0x002fc800078e0200 */
[----:B------:R-:W-:Y:S01]  /*0350*/  IMAD.WIDE R4, R5, 0x4, R32 ;  /* 0x0000000405047825 */ /* 0x000fe200078e0220 */
[----:B--2---:R-:W-:Y:S02]  /*0360*/  FSETP.GT.AND P2, PT, R20, R40, PT ;  /* 0x000000281400720b */ /* 0x004fe40003f44000 */
[----:B------:R-:W-:Y:S02]  /*0370*/  FSETP.GT.AND P4, PT, R22, R42, PT ;  /* 0x0000002a1600720b */ /* 0x000fe40003f84000 */
[----:B------:R-:W-:Y:S02]  /*0380*/  FSETP.GT.AND P5, PT, R21, R41, PT ;  /* 0x000000291500720b */ /* 0x000fe40003fa4000 */
[----:B------:R-:W-:Y:S02]  /*0390*/  FSETP.NAN.AND P1, PT, R20, R20, PT ;  /* 0x000000141400720b */ /* 0x000fe40003f28000 */
[----:B------:R-:W-:Y:S02]  /*03a0*/  FSETP.GT.AND P3, PT, R23, R43, PT ;  /* 0x0000002b1700720b */ /* 0x000fe40003f64000 */
[----:B------:R-:W-:-:S02]  /*03b0*/  P2R R14, PR, RZ, 0x4 ;  /* 0x00000004ff0e7803 */ /* 0x000fc40000000000 */
[----:B---3--:R-:W-:Y:S02]  /*03c0*/  P2R R13, PR, RZ, 0x8 ;  /* 0x00000008ff0d7803 */ /* 0x008fe40000000000 */
[----:B------:R-:W-:Y:S02]  /*03d0*/  @!P2 SEL R20, R20, R40, P1 ;  /* 0x000000281414a207 */ /* 0x000fe40000800000 */
[C---:B------:R-:W-:Y:S02]  /*03e0*/  FSETP.NAN.AND P1, PT, R22.reuse, R22, PT ;  /* 0x000000161600720b */ /* 0x040fe40003f28000 */
[C---:B------:R-:W-:Y:S02]  /*03f0*/  FSETP.NAN.AND P2, PT, R21.reuse, R21, PT ;  /* 0x000000151500720b */ /* 0x040fe40003f48000 */
[----:B------:R-:W-:Y:S02]  /*0400*/  @!P4 SEL R22, R22, R42, P1 ;  /* 0x0000002a1616c207 */ /* 0x000fe40000800000 */
[----:B------:R-:W-:-:S02]  /*0410*/  @!P5 SEL R21, R21, R41, P2 ;  /* 0x000000291515d207 */ /* 0x000fc40001000000 */
[----:B----4-:R-:W-:Y:S02]  /*0420*/  FSETP.NAN.AND P1, PT, R27, R27, PT ;  /* 0x0000001b1b00720b */ /* 0x010fe40003f28000 */
[----:B------:R-:W-:Y:S01]  /*0430*/  FSETP.NAN.AND P2, PT, R23, R23, PT ;  /* 0x000000171700720b */ /* 0x000fe20003f48000 */
[----:B------:R-:W-:Y:S01]  /*0440*/  VIADD R70, R38, 0x45c0 ;  /* 0x000045c026467836 */ /* 0x000fe20000000000 */
[----:B------:R-:W-:Y:S02]  /*0450*/  LOP3.LUT R51, R3, 0x4, RZ, 0xfc, !PT ;  /* 0x0000000403337812 */ /* 0x000fe400078efcff */
[----:B------:R-:W-:Y:S02]  /*0460*/  @!P3 SEL R23, R23, R43, P2 ;  /* 0x0000002b1717b207 */ /* 0x000fe40001000000 */
[----:B------:R-:W-:Y:S02]  /*0470*/  FSETP.GEU.AND P2, PT, R22, R26, PT ;  /* 0x0000001a1600720b */ /* 0x000fe40003f4e000 */
[----:B------:R-:W-:-:S02]  /*0480*/  FSETP.GEU.AND P3, PT, R23, R27, PT ;  /* 0x0000001b1700720b */ /* 0x000fc40003f6e000 */
[----:B------:R-:W-:Y:S02]  /*0490*/  P2R R18, PR, RZ, 0x4 ;  /* 0x00000004ff127803 */ /* 0x000fe40000000000 */
[----:B------:R-:W-:Y:S02]  /*04a0*/  @!P1 SEL R27, R27, R23, !P3 ;  /* 0x000000171b1b9207 */ /* 0x000fe40005800000 */
[----:B------:R-:W-:Y:S01]  /*04b0*/  FSETP.NAN.AND P1, PT, R26, R26, PT ;  /* 0x0000001a1a00720b */ /* 0x000fe20003f28000 */
[C---:B------:R-:W-:Y:S01]  /*04c0*/  VIADD R54, R38.reuse, 0x46e0 ;  /* 0x000046e026367836 */ /* 0x040fe20000000000 */
[----:B------:R-:W-:Y:S01]  /*04d0*/  P2R R10, PR, RZ, 0x8 ;  /* 0x00000008ff0a7803 */ /* 0x000fe20000000000 */
[C---:B------:R-:W-:Y:S01]  /*04e0*/  VIADD R64, R38.reuse, 0x8940 ;  /* 0x0000894026407836 */ /* 0x040fe20000000000 */
[----:B------:R-:W-:Y:S01]  /*04f0*/  P2R R15, PR, RZ, 0x10 ;  /* 0x00000010ff0f7803 */ /* 0x000fe20000000000 */
[----:B------:R-:W-:Y:S01]  /*0500*/  VIADD R60, R38, 0x8a60 ;  /* 0x00008a60263c7836 */ /* 0x000fe20000000000 */
[----:B------:R-:W-:-:S07]  /*0510*/  P2R R12, PR, RZ, 0x20 ;  /* 0x00000020ff0c7803 */ /* 0x000fce0000000000 */
[----:B------:R-:W-:Y:S02]  /*0520*/  @!P1 SEL R26, R26, R22, !P2 ;  /* 0x000000161a1a9207 */ /* 0x000fe40005000000 */
[----:B------:R-:W-:Y:S02]  /*0530*/  CS2R R22, SRZ ;  /* 0x0000000000167805 */ /* 0x000fe4000001ff00 */
[-C--:B------:R-:W-:Y:S02]  /*0540*/  FSETP.NAN.AND P1, PT, R25, R25.reuse, PT ;  /* 0x000000191900720b */ /* 0x080fe40003f28000 */
[----:B------:R-:W-:-:S04]  /*0550*/  FSETP.GEU.AND P2, PT, R21, R25, PT ;  /* 0x000000191500720b */ /* 0x000fc80003f4e000 */
[----:B------:R-:W-:-:S07]  /*0560*/  P2R R16, PR, RZ, 0x4 ;  /* 0x00000004ff107803 */ /* 0x000fce0000000000 */
[----:B------:R-:W-:Y:S02]  /*0570*/  @!P1 SEL R25, R25, R21, !P2 ;  /* 0x0000001519199207 */ /* 0x000fe40005000000 */
[-C--:B------:R-:W-:Y:S02]  /*0580*/  FSETP.NAN.AND P1, PT, R24, R24.reuse, PT ;  /* 0x000000181800720b */ /* 0x080fe40003f28000 */
[----:B------:R-:W-:-:S04]  /*0590*/  FSETP.GEU.AND P2, PT, R20, R24, PT ;  /* 0x000000181400720b */ /* 0x000fc80003f4e000 */
[----:B------:R-:W-:-:S07]  /*05a0*/  P2R R17, PR, RZ, 0x4 ;  /* 0x00000004ff117803 */ /* 0x000fce0000000000 */
[----:B------:R-:W-:Y:S02]  /*05b0*/  @!P1 SEL R24, R24, R20, !P2 ;  /* 0x0000001418189207 */ /* 0x000fe40005000000 */
[----:B------:R-:W-:-:S06]  /*05c0*/  CS2R R20, SRZ ;  /* 0x0000000000147805 */ /* 0x000fcc000001ff00 */
[----:B------:R-:W2:Y:S02]  /*05d0*/  @P0 LDG.E.EL.128 R20, desc[UR6][R4.64] ;  /* 0x0000000604140981 */ /* 0x000ea4000c2e1d00 */
[-C--:B--2---:R-:W-:Y:S02]  /*05e0*/  FSETP.NAN.AND P1, PT, R20, R20.reuse, PT ;  /* 0x000000141400720b */ /* 0x084fe40003f28000 */
[----:B------:R-:W-:-:S04]  /*05f0*/  FSETP.GEU.AND P2, PT, R24, R20, PT ;  /* 0x000000141800720b */ /* 0x000fc80003f4e000 */
[----:B------:R-:W-:-:S07]  /*0600*/  P2R R9, PR, RZ, 0x4 ;  /* 0x00000004ff097803 */ /* 0x000fce0000000000 */
[----:B------:R-:W-:Y:S02]  /*0610*/  @!P1 SEL R20, R20, R24, !P2 ;  /* 0x0000001814149207 */ /* 0x000fe40005000000 */
[-C--:B------:R-:W-:Y:S02]  /*0620*/  FSETP.NAN.AND P1, PT, R21, R21.reuse, PT ;  /* 0x000000151500720b */ /* 0x080fe40003f28000 */
[----:B------:R-:W-:-:S04]  /*0630*/  FSETP.GEU.AND P2, PT, R25, R21, PT ;  /* 0x000000151900720b */ /* 0x000fc80003f4e000 */
[----:B------:R-:W-:-:S07]  /*0640*/  P2R R8, PR, RZ, 0x4 ;  /* 0x00000004ff087803 */ /* 0x000fce0000000000 */
[----:B------:R-:W-:Y:S02]  /*0650*/  @!P1 SEL R21, R21, R25, !P2 ;  /* 0x0000001915159207 */ /* 0x000fe40005000000 */
[----:B------:R-:W-:Y:S02]  /*0660*/  CS2R R24, SRZ ;  /* 0x0000000000187805 */ /* 0x000fe4000001ff00 */
[-C--:B------:R-:W-:Y:S02]  /*0670*/  FSETP.NAN.AND P1, PT, R22, R22.reuse, PT ;  /* 0x000000161600720b */ /* 0x080fe40003f28000 */
[----:B------:R-:W-:-:S04]  /*0680*/  FSETP.GEU.AND P2, PT, R26, R22, PT ;  /* 0x000000161a00720b */ /* 0x000fc80003f4e000 */
[----:B------:R-:W-:-:S07]  /*0690*/  P2R R4, PR, RZ, 0x4 ;  /* 0x00000004ff047803 */ /* 0x000fce0000000000 */
[----:B------:R-:W-:Y:S01]  /*06a0*/  @!P1 SEL R22, R22, R26, !P2 ;  /* 0x0000001a16169207 */ /* 0x000fe20005000000 */
[----:B------:R-:W-:Y:S01]  /*06b0*/  IMAD.IADD R26, R3, 0x1, R70 ;  /* 0x00000001031a7824 */ /* 0x000fe200078e0246 */
[-C--:B------:R-:W-:Y:S02]  /*06c0*/  FSETP.NAN.AND P1, PT, R23, R23.reuse, PT ;  /* 0x000000171700720b */ /* 0x080fe40003f28000 */
[----:B------:R-:W-:Y:S01]  /*06d0*/  FSETP.GEU.AND P2, PT, R27, R23, PT ;  /* 0x000000171b00720b */ /* 0x000fe20003f4e000 */
[----:B------:R-:W-:-:S03]  /*06e0*/  IMAD R31, R11, 0x8940, R26 ;  /* 0x000089400b1f7824 */ /* 0x000fc600078e021a */
[----:B------:R-:W-:Y:S01]  /*06f0*/  P2R R0, PR, RZ, 0x4 ;  /* 0x00000004ff007803 */ /* 0x000fe20000000000 */
[----:B------:R-:W-:-:S06]  /*0700*/  IMAD.WIDE R30, R31, 0x4, R32 ;  /* 0x000000041f1e7825 */ /* 0x000fcc00078e0220 */
        /* <DEDUP_REMOVED lines=10> */
[----:B------:R-:W-:Y:S01]  /*07b0*/  @!P1 SEL R26, R26, R22, !P2 ;  /* 0x000000161a1a9207 */ /* 0x000fe20005000000 */
[----:B------:R-:W-:Y:S01]  /*07c0*/  IMAD.IADD R22, R3, 0x1, R54 ;  /* 0x0000000103167824 */ /* 0x000fe200078e0236 */
[-C--:B------:R-:W-:Y:S02]  /*07d0*/  FSETP.NAN.AND P1, PT, R25, R25.reuse, PT ;  /* 0x000000191900720b */ /* 0x080fe40003f28000 */
[----:B------:R-:W-:Y:S01]  /*07e0*/  FSETP.GEU.AND P2, PT, R21, R25, PT ;  /* 0x000000191500720b */ /* 0x000fe20003f4e000 */
[----:B------:R-:W-:Y:S01]  /*07f0*/  IMAD R31, R11, 0x8940, R22 ;  /* 0x000089400b1f7824 */ /* 0x000fe200078e0216 */
[----:B------:R-:W-:Y:S02]  /*0800*/  CS2R R22, SRZ ;  /* 0x0000000000167805 */ /* 0x000fe4000001ff00 */
[----:B------:R-:W-:Y:S01]  /*0810*/  P2R R35, PR, RZ, 0x4 ;  /* 0x00000004ff237803 */ /* 0x000fe20000000000 */
[----:B------:R-:W-:-:S06]  /*0820*/  IMAD.WIDE R30, R31, 0x4, R32 ;  /* 0x000000041f1e7825 */ /* 0x000fcc00078e0220 */
        /* <DEDUP_REMOVED lines=50> */
[----:B------:R1:W2:Y:S01]  /*0b50*/  @P0 LDG.E.EL.128 R20, desc[UR6][R30.64] ;  /* 0x000000061e140981 */ /* 0x0002a2000c2e1d00 */
[----:B------:R-:W-:Y:S01]  /*0b60*/  IMAD.IADD R50, R51, 0x1, R28 ;  /* 0x0000000133327824 */ /* 0x000fe200078e021c */
[----:B------:R-:W-:-:S03]  /*0b70*/  CS2R R28, SRZ ;  /* 0x00000000001c7805 */ /* 0x000fc6000001ff00 */
[----:B------:R-:W-:-:S04]  /*0b80*/  IMAD R53, R11, 0x8940, R50 ;  /* 0x000089400b357824 */ /* 0x000fc800078e0232 */
[----:B------:R-:W-:-:S04]  /*0b90*/  IMAD.WIDE R52, R53, 0x4, R32 ;  /* 0x0000000435347825 */ /* 0x000fc800078e0220 */
[----:B-1----:R-:W-:-:S04]  /*0ba0*/  IMAD.IADD R30, R51, 0x1, R38 ;  /* 0x00000001331e7824 */ /* 0x002fc800078e0226 */
[----:B------:R-:W-:Y:S01]  /*0bb0*/  IMAD R57, R11, 0x8940, R30 ;  /* 0x000089400b397824 */ /* 0x000fe200078e021e */
[----:B------:R-:W-:-:S03]  /*0bc0*/  CS2R R30, SRZ ;  /* 0x00000000001e7805 */ /* 0x000fc6000001ff00 */
[----:B------:R-:W-:-:S03]  /*0bd0*/  IMAD.WIDE R56, R57, 0x4, R32 ;  /* 0x0000000439387825 */ /* 0x000fc600078e0220 */
[----:B------:R-:W3:Y:S01]  /*0be0*/  @P0 LDG.E.EL.128 R28, desc[UR6][R52.64] ;  /* 0x00000006341c0981 */ /* 0x000ee2000c2e1d00 */
        /* <DEDUP_REMOVED lines=18> */
[----:B------:R-:W2:Y:S01]  /*0d10*/  @P0 LDG.E.EL.128 R24, desc[UR6][R56.64] ;  /* 0x0000000638180981 */ /* 0x000ea2000c2e1d00 */
[----:B---3--:R-:W-:Y:S01]  /*0d20*/  FSETP.NAN.AND P1, PT, R28, R28, PT ;  /* 0x0000001c1c00720b */ /* 0x008fe20003f28000 */
[----:B------:R-:W-:-:S04]  /*0d30*/  IMAD.IADD R58, R51, 0x1, R58 ;  /* 0x00000001333a7824 */ /* 0x000fc800078e023a */
[----:B------:R-:W-:-:S04]  /*0d40*/  IMAD R59, R11, 0x8940, R58 ;  /* 0x000089400b3b7824 */ /* 0x000fc800078e023a */
[----:B------:R-:W-:Y:S01]  /*0d50*/  IMAD.WIDE R58, R59, 0x4, R32 ;  /* 0x000000043b3a7825 */ /* 0x000fe200078e0220 */
[----:B--2---:R-:W-:-:S04]  /*0d60*/  FSETP.GT.AND P2, PT, R28, R24, PT ;  /* 0x000000181c00720b */ /* 0x004fc80003f44000 */
[----:B------:R-:W-:-:S09]  /*0d70*/  P2R R50, PR, RZ, 0x4 ;  /* 0x00000004ff327803 */ /* 0x000fd20000000000 */
[----:B------:R-:W-:Y:S02]  /*0d80*/  @!P2 SEL R28, R28, R24, P1 ;  /* 0x000000181c1ca207 */ /* 0x000fe40000800000 */
[C---:B------:R-:W-:Y:S02]  /*0d90*/  FSETP.GT.AND P2, PT, R29.reuse, R25, PT ;  /* 0x000000191d00720b */ /* 0x040fe40003f44000 */
[----:B------:R-:W-:Y:S02]  /*0da0*/  FSETP.NAN.AND P1, PT, R29, R29, PT ;  /* 0x0000001d1d00720b */ /* 0x000fe40003f28000 */
        /* <DEDUP_REMOVED lines=8> */
[----:B------:R-:W-:-:S09]  /*0e30*/  CS2R R24, SRZ ;  /* 0x0000000000187805 */ /* 0x000fd2000001ff00 */
[----:B------:R-:W-:Y:S02]  /*0e40*/  @!P2 SEL R31, R31, R27, P1 ;  /* 0x0000001b1f1fa207 */ /* 0x000fe40000800000 */
[----:B------:R-:W-:-:S06]  /*0e50*/  CS2R R26, SRZ ;  /* 0x00000000001a7805 */ /* 0x000fcc000001ff00 */
[----:B------:R-:W2:Y:S01]  /*0e60*/  @P0 LDG.E.EL.128 R24, desc[UR6][R58.64] ;  /* 0x000000063a180981 */ /* 0x000ea2000c2e1d00 */
[----:B------:R-:W-:Y:S01]  /*0e70*/  P2R R56, PR, RZ, 0x4 ;  /* 0x00000004ff387803 */ /* 0x000fe20000000000 */
[----:B------:R-:W-:-:S04]  /*0e80*/  IMAD.IADD R66, R51, 0x1, R66 ;  /* 0x0000000133427824 */ /* 0x000fc800078e0242 */
[----:B------:R-:W-:-:S04]  /*0e90*/  IMAD R67, R11, 0x8940, R66 ;  /* 0x000089400b437824 */ /* 0x000fc800078e0242 */
[----:B------:R-:W-:Y:S01]  /*0ea0*/  IMAD.WIDE R66, R67, 0x4, R32 ;  /* 0x0000000443427825 */ /* 0x000fe200078e0220 */
[-C--:B--2---:R-:W-:Y:S02]  /*0eb0*/  FSETP.NAN.AND P1, PT, R27, R27.reuse, PT ;  /* 0x0000001b1b00720b */ /* 0x084fe40003f28000 */
[----:B------:R-:W-:-:S11]  /*0ec0*/  FSETP.GEU.AND P2, PT, R31, R27, PT ;  /* 0x0000001b1f00720b */ /* 0x000fd60003f4e000 */
[----:B------:R-:W-:Y:S02]  /*0ed0*/  @!P1 SEL R27, R27, R31, !P2 ;  /* 0x0000001f1b1b9207 */ /* 0x000fe40005000000 */
[-C--:B------:R-:W-:Y:S02]  /*0ee0*/  FSETP.NAN.AND P1, PT, R26, R26.reuse, PT ;  /* 0x0000001a1a00720b */ /* 0x080fe40003f28000 */
[----:B------:R-:W-:Y:S02]  /*0ef0*/  P2R R58, PR, RZ, 0x4 ;  /* 0x00000004ff3a7803 */ /* 0x000fe40000000000 */
[----:B------:R-:W-:-:S09]  /*0f00*/  FSETP.GEU.AND P2, PT, R30, R26, PT ;  /* 0x0000001a1e00720b */ /* 0x000fd20003f4e000 */
[----:B------:R-:W-:Y:S02]  /*0f10*/  @!P1 SEL R26, R26, R30, !P2 ;  /* 0x0000001e1a1a9207 */ /* 0x000fe40005000000 */
[-C--:B------:R-:W-:Y:S02]  /*0f20*/  FSETP.NAN.AND P1, PT, R25, R25.reuse, PT ;  /* 0x000000191900720b */ /* 0x080fe40003f28000 */
[----:B------:R-:W-:Y:S02]  /*0f30*/  P2R R59, PR, RZ, 0x4 ;  /* 0x00000004ff3b7803 */ /* 0x000fe40000000000 */
[----:B------:R-:W-:-:S09]  /*0f40*/  FSETP.GEU.AND P2, PT, R29, R25, PT ;  /* 0x000000191d00720b */ /* 0x000fd20003f4e000 */
[----:B------:R-:W-:Y:S02]  /*0f50*/  @!P1 SEL R25, R25, R29, !P2 ;  /* 0x0000001d19199207 */ /* 0x000fe40005000000 */
[-C--:B------:R-:W-:Y:S02]  /*0f60*/  FSETP.NAN.AND P1, PT, R24, R24.reuse, PT ;  /* 0x000000181800720b */ /* 0x080fe40003f28000 */
[----:B------:R-:W-:Y:S02]  /*0f70*/  P2R R61, PR, RZ, 0x4 ;  /* 0x00000004ff3d7803 */ /* 0x000fe40000000000 */
[----:B------:R-:W-:Y:S02]  /*0f80*/  FSETP.GEU.AND P2, PT, R28, R24, PT ;  /* 0x000000181c00720b */ /* 0x000fe40003f4e000 */
[----:B------:R-:W-:-:S07]  /*0f90*/  CS2R R30, SRZ ;  /* 0x00000000001e7805 */ /* 0x000fce000001ff00 */
[----:B------:R-:W-:Y:S02]  /*0fa0*/  @!P1 SEL R24, R24, R28, !P2 ;  /* 0x0000001c18189207 */ /* 0x000fe40005000000 */
        /* <DEDUP_REMOVED lines=45> */
[----:B------:R1:W2:Y:S01]  /*1280*/  @P0 LDG.E.EL.128 R28, desc[UR6][R54.64] ;  /* 0x00000006361c0981 */ /* 0x0002a2000c2e1d00 */
[----:B------:R-:W-:Y:S01]  /*1290*/  P2R R70, PR, RZ, 0x4 ;  /* 0x00000004ff467803 */ /* 0x000fe20000000000 */
[----:B------:R-:W-:-:S04]  /*12a0*/  IMAD.IADD R64, R51, 0x1, R64 ;  /* 0x0000000133407824 */ /* 0x000fc800078e0240 */
[----:B-1----:R-:W-:-:S04]  /*12b0*/  IMAD R55, R11, 0x8940, R64 ;  /* 0x000089400b377824 */ /* 0x002fc800078e0240 */
        /* <DEDUP_REMOVED lines=42> */
[----:B------:R-:W-:Y:S01]  /*1560*/  VIADD R38, R38, 0x8b80 ;  /* 0x00008b8026267836 */ /* 0x000fe20000000000 */
[-C--:B--2---:R-:W-:Y:S02]  /*1570*/  FSETP.NAN.AND P1, PT, R28, R28.reuse, PT ;  /* 0x0000001c1c00720b */ /* 0x084fe40003f28000 */
[----:B------:R-:W-:Y:S02]  /*1580*/  FSETP.NAN.AND P3, PT, R29, R29, PT ;  /* 0x0000001d1d00720b */ /* 0x000fe40003f68000 */
[----:B------:R-:W-:-:S09]  /*1590*/  FSETP.GEU.AND P2, PT, R24, R28, PT ;  /* 0x0000001c1800720b */ /* 0x000fd20003f4e000 */
[----:B------:R-:W-:Y:S02]  /*15a0*/  @!P1 SEL R28, R28, R24, !P2 ;  /* 0x000000181c1c9207 */ /* 0x000fe40005000000 */
[----:B------:R-:W-:-:S04]  /*15b0*/  FSETP.GEU.AND P1, PT, R25, R29, PT ;  /* 0x0000001d1900720b */ /* 0x000fc80003f2e000 */
[----:B------:R-:W-:Y:S02]  /*15c0*/  @!P3 SEL R29, R29, R25, !P1 ;  /* 0x000000191d1db207 */ /* 0x000fe40004800000 */
[-C--:B------:R-:W-:Y:S02]  /*15d0*/  FSETP.NAN.AND P3, PT, R30, R30.reuse, PT ;  /* 0x0000001e1e00720b */ /* 0x080fe40003f68000 */
[----:B------:R-:W-:Y:S02]  /*15e0*/  FSETP.GEU.AND P4, PT, R26, R30, PT ;  /* 0x0000001e1a00720b */ /* 0x000fe40003f8e000 */
[----:B------:R-:W-:-:S09]  /*15f0*/  P2R R78, PR, RZ, 0x2 ;  /* 0x00000002ff4e7803 */ /* 0x000fd20000000000 */
[----:B------:R-:W-:Y:S02]  /*1600*/  @!P3 SEL R30, R30, R26, !P4 ;  /* 0x0000001a1e1eb207 */ /* 0x000fe40006000000 */
[-C--:B------:R-:W-:Y:S01]  /*1610*/  FSETP.NAN.AND P3, PT, R31, R31.reuse, PT ;  /* 0x0000001f1f00720b */ /* 0x080fe20003f68000 */
[----:B------:R-:W-:Y:S01]  /*1620*/  IMAD.IADD R26, R3, 0x1, R38 ;  /* 0x00000001031a7824 */ /* 0x000fe200078e0226 */
[----:B------:R-:W-:-:S03]  /*1630*/  FSETP.GEU.AND P1, PT, R27, R31, PT ;  /* 0x0000001f1b00720b */ /* 0x000fc60003f2e000 */
[----:B------:R-:W-:Y:S01]  /*1640*/  IMAD R55, R11, 0x8940, R26 ;  /* 0x000089400b377824 */ /* 0x000fe200078e021a */
[----:B------:R-:W-:-:S03]  /*1650*/  CS2R R24, SRZ ;  /* 0x0000000000187805 */ /* 0x000fc6000001ff00 */
[----:B------:R-:W-:-:S04]  /*1660*/  IMAD.WIDE R54, R55, 0x4, R32 ;  /* 0x0000000437367825 */ /* 0x000fc800078e0220 */
        /* <DEDUP_REMOVED lines=20> */
[----:B------:R-:W-:-:S04]  /*17b0*/  FSETP.GEU.AND P1, PT, R23, R27, PT ;  /* 0x0000001b1700720b */ /* 0x000fc80003f2e000 */
[----:B------:R-:W-:-:S05]  /*17c0*/  P2R R81, PR, RZ, 0x2 ;  /* 0x00000002ff517803 */ /* 0x000fca0000000000 */
[----:B------:R-:W-:Y:S02]  /*17d0*/  @!P3 SEL R27, R27, R23, !P1 ;  /* 0x000000171b1bb207 */ /* 0x000fe40004800000 */
[----:B------:R-:W-:-:S04]  /*17e0*/  ISETP.NE.AND P1, PT, R66, RZ, PT ;  /* 0x000000ff4200720c */ /* 0x000fc80003f25270 */
[----:B------:R-:W-:Y:S02]  /*17f0*/  P2R R21, PR, RZ, 0x2 ;  /* 0x00000002ff157803 */ /* 0x000fe40000000000 */
        /* <DEDUP_REMOVED lines=28> */
[----:B------:R-:W-:Y:S02]  /*19c0*/  ISETP.NE.AND P1, PT, R15, RZ, PT ;  /* 0x000000ff0f00720c */ /* 0x000fe40003f25270 */
[----:B------:R-:W-:Y:S02]  /*19d0*/  CS2R R14, SRZ ;  /* 0x00000000000e7805 */ /* 0x000fe4000001ff00 */
[----:B------:R-:W-:Y:S02]  /*19e0*/  P2R R66, PR, RZ, 0x2 ;  /* 0x00000002ff427803 */ /* 0x000fe40000000000 */
[----:B------:R-:W-:Y:S02]  /*19f0*/  ISETP.NE.AND P1, PT, R13, RZ, PT ;  /* 0x000000ff0d00720c */ /* 0x000fe40003f25270 */
[----:B------:R-:W-:-:S06]  /*1a00*/  CS2R R12, SRZ ;  /* 0x00000000000c7805 */ /* 0x000fcc000001ff00 */
[----:B------:R1:W2:Y:S01]  /*1a10*/  @P0 LDG.E.EL.128 R12, desc[UR6][R32.64] ;  /* 0x00000006200c0981 */ /* 0x0002a2000c2e1d00 */
[----:B------:R-:W-:Y:S02]  /*1a20*/  P2R R79, PR, RZ, 0x10 ;  /* 0x00000010ff4f7803 */ /* 0x000fe40000000000 */
[----:B------:R-:W-:Y:S02]  /*1a30*/  P2R R82, PR, RZ, 0x2 ;  /* 0x00000002ff527803 */ /* 0x000fe40000000000 */
[----:B-1----:R-:W-:Y:S02]  /*1a40*/  P2R R32, PR, RZ, 0x1 ;  /* 0x00000001ff207803 */ /* 0x002fe40000000000 */
[----:B------:R-:W-:Y:S02]  /*1a50*/  ISETP.NE.AND P0, PT, R57, RZ, PT ;  /* 0x000000ff3900720c */ /* 0x000fe40003f05270 */
[----:B------:R-:W-:Y:S02]  /*1a60*/  P2R R60, PR, RZ, 0x4 ;  /* 0x00000004ff3c7803 */ /* 0x000fe40000000000 */
[----:B------:R-:W-:-:S02]  /*1a70*/  ISETP.NE.AND P2, PT, R68, RZ, PT ;  /* 0x000000ff4400720c */ /* 0x000fc40003f45270 */
[-C--:B--2---:R-:W-:Y:S02]  /*1a80*/  FSETP.NAN.AND P4, PT, R12, R12.reuse, PT ;  /* 0x0000000c0c00720b */ /* 0x084fe40003f88000 */
[----:B------:R-:W-:Y:S02]  /*1a90*/  FSETP.NAN.AND P5, PT, R13, R13, PT ;  /* 0x0000000d0d00720b */ /* 0x000fe40003fa8000 */
[----:B------:R-:W-:Y:S02]  /*1aa0*/  FSETP.GEU.AND P3, PT, R28, R12, PT ;  /* 0x0000000c1c00720b */ /* 0x000fe40003f6e000 */
[----:B------:R-:W-:Y:S02]  /*1ab0*/  FSETP.NAN.AND P6, PT, R14, R14, PT ;  /* 0x0000000e0e00720b */ /* 0x000fe40003fc8000 */
[----:B------:R-:W-:-:S05]  /*1ac0*/  FSETP.NAN.AND P1, PT, R15, R15, PT ;  /* 0x0000000f0f00720b */ /* 0x000fca0003f28000 */
[----:B------:R-:W-:Y:S02]  /*1ad0*/  @!P4 SEL R12, R12, R28, !P3 ;  /* 0x0000001c0c0cc207 */ /* 0x000fe40005800000 */
[----:B------:R-:W-:-:S04]  /*1ae0*/  FSETP.GEU.AND P4, PT, R29, R13, PT ;  /* 0x0000000d1d00720b */ /* 0x000fc80003f8e000 */
[----:B------:R-:W-:Y:S02]  /*1af0*/  @!P5 SEL R13, R13, R29, !P4 ;  /* 0x0000001d0d0dd207 */ /* 0x000fe40006000000 */
[----:B------:R-:W-:-:S04]  /*1b00*/  FSETP.GEU.AND P5, PT, R30, R14, PT ;  /* 0x0000000e1e00720b */ /* 0x000fc80003fae000 */
[----:B------:R-:W-:Y:S02]  /*1b10*/  @!P6 SEL R14, R14, R30, !P5 ;  /* 0x0000001e0e0ee207 */ /* 0x000fe40006800000 */
[----:B------:R-:W-:-:S04]  /*1b20*/  FSETP.GEU.AND P6, PT, R31, R15, PT ;  /* 0x0000000f1f00720b */ /* 0x000fc80003fce000 */
[----:B------:R-:W-:Y:S02]  /*1b30*/  @!P1 SEL R15, R15, R31, !P6 ;  /* 0x0000001f0f0f9207 */ /* 0x000fe40007000000 */
[----:B------:R-:W-:Y:S02]  /*1b40*/  ISETP.NE.AND P1, PT, R82, RZ, PT ;  /* 0x000000ff5200720c */ /* 0x000fe40003f25270 */
[----:B------:R-:W-:Y:S02]  /*1b50*/  P2R R28, PR, RZ, 0x8 ;  /* 0x00000008ff1c7803 */ /* 0x000fe40000000000 */
[----:B------:R-:W-:Y:S02]  /*1b60*/  ISETP.NE.AND P3, PT, R0, RZ, PT ;  /* 0x000000ff0000720c */ /* 0x000fe40003f65270 */
[----:B------:R-:W-:Y:S02]  /*1b70*/  SEL R0, RZ, 0x1, !P1 ;  /* 0x00000001ff007807 */ /* 0x000fe40004800000 */
[----:B------:R-:W-:-:S02]  /*1b80*/  ISETP.NE.AND P1, PT, R66, RZ, PT ;  /* 0x000000ff4200720c */ /* 0x000fc40003f25270 */
[----:B------:R-:W-:Y:S02]  /*1b90*/  P2R R30, PR, RZ, 0x20 ;  /* 0x00000020ff1e7803 */ /* 0x000fe40000000000 */
[----:B------:R-:W-:Y:S02]  /*1ba0*/  ISETP.NE.AND P5, PT, R8, RZ, PT ;  /* 0x000000ff0800720c */ /* 0x000fe40003fa5270 */
[----:B------:R-:W-:Y:S02]  /*1bb0*/  SEL R8, RZ, 0x1, !P1 ;  /* 0x00000001ff087807 */ /* 0x000fe40004800000 */
[----:B------:R-:W-:Y:S02]  /*1bc0*/  ISETP.NE.AND P1, PT, R62, RZ, PT ;  /* 0x000000ff3e00720c */ /* 0x000fe40003f25270 */
[----:B------:R-:W-:Y:S02]  /*1bd0*/  P2R R31, PR, RZ, 0x40 ;  /* 0x00000040ff1f7803 */ /* 0x000fe40000000000 */
[----:B------:R-:W-:-:S02]  /*1be0*/  ISETP.NE.AND P6, PT, R9, RZ, PT ;  /* 0x000000ff0900720c */ /* 0x000fc40003fc5270 */
[----:B------:R-:W-:Y:S02]  /*1bf0*/  SEL R9, RZ, 0x1, !P1 ;  /* 0x00000001ff097807 */ /* 0x000fe40004800000 */
[----:B------:R-:W-:-:S04]  /*1c00*/  ISETP.NE.AND P1, PT, R61, RZ, PT ;  /* 0x000000ff3d00720c */ /* 0x000fc80003f25270 */
        /* <DEDUP_REMOVED lines=9> */
[----:B------:R-:W-:Y:S02]  /*1ca0*/  ISETP.NE.AND P1, PT, R10, RZ, PT ;  /* 0x000000ff0a00720c */ /* 0x000fe40003f25270 */
[----:B------:R-:W-:Y:S02]  /*1cb0*/  P2R R29, PR, RZ, 0x10 ;  /* 0x00000010ff1d7803 */ /* 0x000fe40000000000 */
[----:B------:R-:W-:Y:S02]  /*1cc0*/  ISETP.NE.AND P4, PT, R4, RZ, PT ;  /* 0x000000ff0400720c */ /* 0x000fe40003f85270 */
[----:B------:R-:W-:Y:S02]  /*1cd0*/  SEL R4, R0, 0x2, P1 ;  /* 0x0000000200047807 */ /* 0x000fe40000800000 */
[----:B------:R-:W-:-:S04]  /*1ce0*/  ISETP.NE.AND P1, PT, R18, RZ, PT ;  /* 0x000000ff1200720c */ /* 0x000fc80003f25270 */
[----:B------:R-:W-:Y:S02]  /*1cf0*/  SEL R10, R8, 0x2, P1 ;  /* 0x00000002080a7807 */ /* 0x000fe40000800000 */
[----:B------:R-:W-:-:S04]  /*1d00*/  ISETP.NE.AND P1, PT, R16, RZ, PT ;  /* 0x000000ff1000720c */ /* 0x000fc80003f25270 */
[----:B------:R-:W-:Y:S02]  /*1d10*/  SEL R9, R9, 0x2, P1 ;  /* 0x0000000209097807 */ /* 0x000fe40000800000 */
[----:B------:R-:W-:Y:S02]  /*1d20*/  ISETP.NE.AND P1, PT, R17, RZ, PT ;  /* 0x000000ff1100720c */ /* 0x000fe40003f25270 */
[----:B------:R-:W-:Y:S02]  /*1d30*/  SEL R16, R4, 0x3, P3 ;  /* 0x0000000304107807 */ /* 0x000fe40001800000 */
[----:B------:R-:W-:Y:S02]  /*1d40*/  SEL R8, R11, 0x2, P1 ;  /* 0x000000020b087807 */ /* 0x000fe40000800000 */
[----:B------:R-:W-:Y:S02]  /*1d50*/  ISETP.NE.AND P1, PT, R58, RZ, PT ;  /* 0x000000ff3a00720c */ /* 0x000fe40003f25270 */
[----:B------:R-:W-:-:S02]  /*1d60*/  ISETP.NE.AND P3, PT, R34, RZ, PT ;  /* 0x000000ff2200720c */ /* 0x000fc40003f65270 */
[----:B------:R-:W-:Y:S02]  /*1d70*/  SEL R8, R8, 0x3, P6 ;  /* 0x0000000308087807 */ /* 0x000fe40003000000 */
[----:B------:R-:W-:Y:S02]  /*1d80*/  ISETP.NE.AND P6, PT, R77, RZ, PT ;  /* 0x000000ff4d00720c */ /* 0x000fe40003fc5270 */
[----:B------:R-:W-:Y:S02]  /*1d90*/  SEL R0, R33, 0x2, P1 ;  /* 0x0000000221007807 */ /* 0x000fe40000800000 */
[----:B------:R-:W-:Y:S02]  /*1da0*/  P2R R34, PR, RZ, 0x8 ;  /* 0x00000008ff227803 */ /* 0x000fe40000000000 */
[----:B------:R-:W-:Y:S02]  /*1db0*/  ISETP.NE.AND P1, PT, R59, RZ, PT ;  /* 0x000000ff3b00720c */ /* 0x000fe40003f25270 */
[----:B------:R-:W-:-:S02]  /*1dc0*/  ISETP.NE.AND P3, PT, R5, RZ, PT ;  /* 0x000000ff0500720c */ /* 0x000fc40003f65270 */
[----:B------:R-:W-:Y:S02]  /*1dd0*/  P2R R5, PR, RZ, 0x40 ;  /* 0x00000040ff057803 */ /* 0x000fe40000000000 */
[----:B------:R-:W-:Y:S02]  /*1de0*/  ISETP.NE.AND P6, PT, R76, RZ, PT ;  /* 0x000000ff4c00720c */ /* 0x000fe40003fc5270 */
[----:B------:R-:W-:Y:S02]  /*1df0*/  SEL R38, R38, 0x2, P1 ;  /* 0x0000000226267807 */ /* 0x000fe40000800000 */
[----:B------:R-:W-:Y:S02]  /*1e00*/  ISETP.NE.AND P1, PT, R23, RZ, PT ;  /* 0x000000ff1700720c */ /* 0x000fe40003f25270 */
[----:B------:R-:W-:Y:S02]  /*1e10*/  P2R R17, PR, RZ, 0x40 ;  /* 0x00000040ff117803 */ /* 0x000fe40000000000 */
[----:B------:R-:W-:-:S02]  /*1e20*/  ISETP.NE.AND P6, PT, R75, RZ, PT ;  /* 0x000000ff4b00720c */ /* 0x000fc40003fc5270 */
[----:B------:R-:W-:Y:S02]  /*1e30*/  SEL R51, R51, 0x2, P1 ;  /* 0x0000000233337807 */ /* 0x000fe40000800000 */
[----:B------:R-:W-:Y:S02]  /*1e40*/  ISETP.NE.AND P1, PT, R22, RZ, PT ;  /* 0x000000ff1600720c */ /* 0x000fe40003f25270 */
[----:B------:R-:W-:Y:S02]  /*1e50*/  P2R R18, PR, RZ, 0x40 ;  /* 0x00000040ff127803 */ /* 0x000fe40000000000 */
[----:B------:R-:W-:Y:S02]  /*1e60*/  ISETP.NE.AND P6, PT, R64, RZ, PT ;  /* 0x000000ff4000720c */ /* 0x000fe40003fc5270 */
[----:B------:R-:W-:Y:S02]  /*1e70*/  SEL R50, R50, 0x2, P1 ;  /* 0x0000000232327807 */ /* 0x000fe40000800000 */
[----:B------:R-:W-:-:S02]  /*1e80*/  ISETP.NE.AND P1, PT, R21, RZ, PT ;  /* 0x000000ff1500720c */ /* 0x000fc40003f25270 */
        /* <DEDUP_REMOVED lines=12> */
[----:B------:R-:W-:Y:S02]  /*1f50*/  SEL R11, R10, 0x3, P4 ;  /* 0x000000030a0b7807 */ /* 0x000fe40002000000 */
[----:B------:R-:W-:Y:S02]  /*1f60*/  SEL R10, R51, 0x3, P1 ;  /* 0x00000003330a7807 */ /* 0x000fe40000800000 */
[----:B------:R-:W-:Y:S02]  /*1f70*/  P2R R51, PR, RZ, 0x40 ;  /* 0x00000040ff337803 */ /* 0x000fe40000000000 */
[----:B------:R-:W-:-:S02]  /*1f80*/  ISETP.NE.AND P6, PT, R72, RZ, PT ;  /* 0x000000ff4800720c */ /* 0x000fc40003fc5270 */
[----:B------:R-:W-:Y:S02]  /*1f90*/  SEL R4, R50, 0x3, P0 ;  /* 0x0000000332047807 */ /* 0x000fe40000000000 */
        /* <DEDUP_REMOVED lines=18> */
[----:B------:R-:W-:Y:S02]  /*20c0*/  ISETP.NE.AND P0, PT, R35, RZ, PT ;  /* 0x000000ff2300720c */ /* 0x000fe40003f05270 */
[----:B------:R-:W-:Y:S02]  /*20d0*/  P2R R35, PR, RZ, 0x40 ;  /* 0x00000040ff237803 */ /* 0x000fe40000000000 */
[----:B------:R-:W-:Y:S02]  /*20e0*/  P2R R33, PR, RZ, 0x8 ;  /* 0x00000008ff217803 */ /* 0x000fe40000000000 */
[----:B------:R-:W-:-:S02]  /*20f0*/  ISETP.NE.AND P6, PT, R36, RZ, PT ;  /* 0x000000ff2400720c */ /* 0x000fc40003fc5270 */
[----:B------:R-:W-:Y:S02]  /*2100*/  ISETP.NE.AND P3, PT, R63, RZ, PT ;  /* 0x000000ff3f00720c */ /* 0x000fe40003f65270 */
[----:B------:R-:W-:Y:S02]  /*2110*/  SEL R8, R8, 0x4, P6 ;  /* 0x0000000408087807 */ /* 0x000fe40003000000 */
[----:B------:R-:W-:Y:S02]  /*2120*/  SEL R0, R0, 0x3, P3 ;  /* 0x0000000300007807 */ /* 0x000fe40001800000 */
[----:B------:R-:W-:Y:S02]  /*2130*/  ISETP.NE.AND P6, PT, R35, RZ, PT ;  /* 0x000000ff2300720c */ /* 0x000fe40003fc5270 */
[----:B------:R-:W-:Y:S02]  /*2140*/  SEL R38, R38, 0x3, P2 ;  /* 0x0000000326267807 */ /* 0x000fe40001000000 */
[----:B------:R-:W-:-:S02]  /*2150*/  SEL R0, R0, 0x4, P6 ;  /* 0x0000000400007807 */ /* 0x000fc40003000000 */
        /* <DEDUP_REMOVED lines=10> */
[----:B------:R-:W-:Y:S02]  /*2200*/  SEL R16, R16, 0x4, P3 ;  /* 0x0000000410107807 */ /* 0x000fe40001800000 */
[----:B------:R-:W-:Y:S02]  /*2210*/  SEL R9, R9, 0x4, P0 ;  /* 0x0000000409097807 */ /* 0x000fe40000000000 */
[----:B------:R-:W-:Y:S02]  /*2220*/  ISETP.NE.AND P6, PT, R42, RZ, PT ;  /* 0x000000ff2a00720c */ /* 0x000fe40003fc5270 */
[----:B------:R-:W-:Y:S02]  /*2230*/  ISETP.NE.AND P3, PT, R34, RZ, PT ;  /* 0x000000ff2200720c */ /* 0x000fe40003f65270 */
[----:B------:R-:W-:-:S02]  /*2240*/  SEL R9, R9, 0x5, P6 ;  /* 0x0000000509097807 */ /* 0x000fc40003000000 */
[----:B------:R-:W-:Y:S02]  /*2250*/  SEL R11, R11, 0x4, P3 ;  /* 0x000000040b0b7807 */ /* 0x000fe40001800000 */
[----:B------:R-:W-:-:S04]  /*2260*/  ISETP.NE.AND P6, PT, R43, RZ, PT ;  /* 0x000000ff2b00720c */ /* 0x000fc80003fc5270 */
        /* <DEDUP_REMOVED lines=17> */
[----:B------:R-:W-:Y:S02]  /*2380*/  ISETP.NE.AND P6, PT, R22, RZ, PT ;  /* 0x000000ff1600720c */ /* 0x000fe40003fc5270 */
[----:B------:R-:W-:Y:S02]  /*2390*/  ISETP.NE.AND P2, PT, R49, RZ, PT ;  /* 0x000000ff3100720c */ /* 0x000fe40003f45270 */
[----:B------:R-:W-:Y:S02]  /*23a0*/  SEL R8, R8, 0x6, P6 ;  /* 0x0000000608087807 */ /* 0x000fe40003000000 */
[----:B------:R-:W-:Y:S02]  /*23b0*/  ISETP.NE.AND P6, PT, R21, RZ, PT ;  /* 0x000000ff1500720c */ /* 0x000fe40003fc5270 */
[----:B------:R-:W-:-:S02]  /*23c0*/  SEL R22, R16, 0x7, P2 ;  /* 0x0000000710167807 */ /* 0x000fc40001000000 */
[----:B------:R-:W-:Y:S01]  /*23d0*/  SEL R21, R0, 0x6, P6 ;  /* 0x0000000600157807 */ /* 0x000fe20003000000 */
[----:B------:R-:W-:Y:S01]  /*23e0*/  IMAD.SHL.U32 R16, R2, 0x4, RZ ;  /* 0x0000000402107824 */ /* 0x000fe200078e00ff */
[----:B------:R-:W-:-:S04]  /*23f0*/  ISETP.NE.AND P6, PT, R18, RZ, PT ;  /* 0x000000ff1200720c */ /* 0x000fc80003fc5270 */
[----:B------:R-:W-:Y:S02]  /*2400*/  SEL R38, R38, 0x6, P6 ;  /* 0x0000000626267807 */ /* 0x000fe40003000000 */
[----:B------:R-:W-:Y:S02]  /*2410*/  ISETP.NE.AND P6, PT, R17, RZ, PT ;  /* 0x000000ff1100720c */ /* 0x000fe40003fc5270 */
[----:B------:R-:W-:Y:S02]  /*2420*/  LOP3.LUT R17, R7, 0x1c, R16, 0xf8, !PT ;  /* 0x0000001c07117812 */ /* 0x000fe400078ef810 */
[----:B------:R-:W1:Y:S01]  /*2430*/  S2R R7, SR_TID.X ;  /* 0x0000000000077919 */ /* 0x000e620000002100 */
[----:B------:R-:W2:Y:S01]  /*2440*/  S2UR UR5, SR_CgaCtaId ;  /* 0x00000000000579c3 */ /* 0x000ea20000008800 */
[----:B------:R-:W-:Y:S02]  /*2450*/  SEL R10, R10, 0x6, P6 ;  /* 0x000000060a0a7807 */ /* 0x000fe40003000000 */
[----:B------:R-:W-:-:S02]  /*2460*/  ISETP.NE.AND P6, PT, R5, RZ, PT ;  /* 0x000000ff0500720c */ /* 0x000fc40003fc5270 */
[----:B------:R-:W-:Y:S02]  /*2470*/  SHF.R.U32.HI R5, RZ, 0x3, R2 ;  /* 0x00000003ff057819 */ /* 0x000fe40000011602 */
[----:B------:R-:W-:Y:S02]  /*2480*/  ISETP.NE.AND P1, PT, R48, RZ, PT ;  /* 0x000000ff3000720c */ /* 0x000fe40003f25270 */
[----:B------:R-:W-:Y:S02]  /*2490*/  SEL R0, R4, 0x6, P6 ;  /* 0x0000000604007807 */ /* 0x000fe40003000000 */
[----:B------:R-:W-:Y:S02]  /*24a0*/  ISETP.NE.AND P2, PT, R60, RZ, PT ;  /* 0x000000ff3c00720c */ /* 0x000fe40003f45270 */
[----:B------:R-:W-:Y:S02]  /*24b0*/  SGXT.U32 R5, R5, 0x4 ;  /* 0x000000040505781a */ /* 0x000fe40000000000 */
[----:B------:R-:W-:-:S02]  /*24c0*/  ISETP.NE.AND P4, PT, R47, RZ, PT ;  /* 0x000000ff2f00720c */ /* 0x000fc40003f85270 */
[----:B------:R-:W-:Y:S02]  /*24d0*/  SEL R23, R11, 0x7, P1 ;  /* 0x000000070b177807 */ /* 0x000fe40000800000 */
[----:B------:R-:W-:Y:S02]  /*24e0*/  ISETP.NE.AND P1, PT, R78, RZ, PT ;  /* 0x000000ff4e00720c */ /* 0x000fe40003f25270 */
[----:B------:R-:W-:Y:S02]  /*24f0*/  ISETP.NE.AND P5, PT, R46, RZ, PT ;  /* 0x000000ff2e00720c */ /* 0x000fe40003fa5270 */
[----:B------:R-:W-:Y:S02]  /*2500*/  ISETP.NE.AND P3, PT, R79, RZ, PT ;  /* 0x000000ff4f00720c */ /* 0x000fe40003f65270 */
[----:B------:R-:W-:Y:S01]  /*2510*/  SEL R0, R0, 0x7, P2 ;  /* 0x0000000700007807 */ /* 0x000fe20001000000 */
[----:B-1----:R-:W-:Y:S01]  /*2520*/  IMAD.SHL.U32 R4, R7, 0x100, RZ ;  /* 0x0000010007047824 */ /* 0x002fe200078e00ff */
[----:B------:R-:W-:-:S02]  /*2530*/  SHF.R.U32.HI R11, RZ, 0x2, R7 ;  /* 0x00000002ff0b7819 */ /* 0x000fc40000011607 */
[----:B------:R-:W-:Y:S02]  /*2540*/  LOP3.LUT R2, R6, R5, RZ, 0xfc, !PT ;  /* 0x0000000506027212 */ /* 0x000fe400078efcff */
[----:B------:R-:W-:Y:S01]  /*2550*/  LOP3.LUT R4, R4, 0x300, RZ, 0xc0, !PT ;  /* 0x0000030004047812 */ /* 0x000fe200078ec0ff */
[----:B------:R-:W-:Y:S01]  /*2560*/  IMAD.SHL.U32 R6, R7, 0x4, RZ ;  /* 0x0000000407067824 */ /* 0x000fe200078e00ff */
[----:B------:R-:W-:Y:S02]  /*2570*/  SEL R9, R9, 0x7, P4 ;  /* 0x0000000709097807 */ /* 0x000fe40002000000 */
[----:B------:R-:W-:Y:S02]  /*2580*/  ISETP.NE.AND P2, PT, R20, RZ, PT ;  /* 0x000000ff1400720c */ /* 0x000fe40003f45270 */
[----:B------:R-:W-:Y:S02]  /*2590*/  SEL R18, R10, 0x7, P1 ;  /* 0x000000070a127807 */ /* 0x000fe40000800000 */
[----:B------:R-:W-:-:S02]  /*25a0*/  SHF.R.U32.HI R7, RZ, 0x1, R7 ;  /* 0x00000001ff077819 */ /* 0x000fc40000011607 */
[----:B------:R-:W-:Y:S02]  /*25b0*/  SEL R8, R8, 0x7, P5 ;  /* 0x0000000708087807 */ /* 0x000fe40002800000 */
[----:B------:R-:W-:Y:S02]  /*25c0*/  ISETP.NE.AND P1, PT, R55, RZ, PT ;  /* 0x000000ff3700720c */ /* 0x000fe40003f25270 */
[----:B------:R-:W-:Y:S02]  /*25d0*/  SEL R20, R38, 0x7, P3 ;  /* 0x0000000726147807 */ /* 0x000fe40001800000 */
[----:B------:R-:W-:Y:S02]  /*25e0*/  SGXT.U32 R11, R11, 0x5 ;  /* 0x000000050b0b781a */ /* 0x000fe40000000000 */
[----:B------:R-:W-:Y:S02]  /*25f0*/  SHF.R.U32.HI R5, RZ, 0x3, R4 ;  /* 0x00000003ff057819 */ /* 0x000fe40000011604 */
[----:B------:R-:W-:-:S02]  /*2600*/  ISETP.NE.AND P3, PT, R28, RZ, PT ;  /* 0x000000ff1c00720c */ /* 0x000fc40003f65270 */
[----:B------:R-:W-:Y:S01]  /*2610*/  SEL R28, R9, 0x8, P2 ;  /* 0x00000008091c7807 */ /* 0x000fe20001000000 */
[----:B------:R-:W-:Y:S01]  /*2620*/  UMOV UR4, 0x400 ;  /* 0x0000040000047882 */ /* 0x000fe20000000000 */
[----:B------:R-:W-:Y:S02]  /*2630*/  ISETP.NE.AND P0, PT, R80, RZ, PT ;  /* 0x000000ff5000720c */ /* 0x000fe40003f05270 */
[----:B------:R-:W-:Y:S02]  /*2640*/  ISETP.NE.AND P4, PT, R29, RZ, PT ;  /* 0x000000ff1d00720c */ /* 0x000fe40003f85270 */
[----:B------:R-:W-:Y:S02]  /*2650*/  LOP3.LUT R9, R7, 0x3c, RZ, 0xc0, !PT ;  /* 0x0000003c07097812 */ /* 0x000fe400078ec0ff */
[----:B------:R-:W-:Y:S02]  /*2660*/  SEL R29, R8, 0x8, P1 ;  /* 0x00000008081d7807 */ /* 0x000fe40000800000 */
[----:B------:R-:W-:Y:S01]  /*2670*/  LOP3.LUT R7, R5, R4, R11, 0xfe, !PT ;  /* 0x0000000405077212 */ /* 0x000fe200078efe0b */
[----:B--2---:R-:W-:Y:S01]  /*2680*/  UPRMT UR4, UR5, 0x654, UR4 ;  /* 0x0000065405047896 */ /* 0x004fe20008000004 */
[----:B------:R-:W-:-:S02]  /*2690*/  LOP3.LUT R5, R4, R11, RZ, 0xfc, !PT ;  /* 0x0000000b04057212 */ /* 0x000fc400078efcff */
[C---:B------:R-:W-:Y:S02]  /*26a0*/  LOP3.LUT R8, R4.reuse, 0x20, RZ, 0xfc, !PT ;  /* 0x0000002004087812 */ /* 0x040fe400078efcff */
[----:B------:R-:W-:Y:S02]  /*26b0*/  LOP3.LUT R10, R4, 0x40, RZ, 0xfc, !PT ;  /* 0x00000040040a7812 */ /* 0x000fe400078efcff */
[----:B------:R-:W-:Y:S02]  /*26c0*/  ISETP.NE.AND P5, PT, R30, RZ, PT ;  /* 0x000000ff1e00720c */ /* 0x000fe40003fa5270 */
[----:B------:R-:W-:Y:S02]  /*26d0*/  SEL R21, R21, 0x7, P0 ;  /* 0x0000000715157807 */ /* 0x000fe40000000000 */
[----:B------:R-:W-:Y:S02]  /*26e0*/  LOP3.LUT R16, R4, 0x60, RZ, 0xfc, !PT ;  /* 0x0000006004107812 */ /* 0x000fe400078efcff */
[----:B------:R-:W-:-:S02]  /*26f0*/  ISETP.NE.AND P0, PT, R32, RZ, PT ;  /* 0x000000ff2000720c */ /* 0x000fc40003f05270 */
[C---:B------:R-:W-:Y:S02]  /*2700*/  LOP3.LUT R30, R4.reuse, 0x80, RZ, 0xfc, !PT ;  /* 0x00000080041e7812 */ /* 0x040fe400078efcff */
[C---:B------:R-:W-:Y:S02]  /*2710*/  LOP3.LUT R32, R4.reuse, 0xa0, RZ, 0xfc, !PT ;  /* 0x000000a004207812 */ /* 0x040fe400078efcff */
[C---:B------:R-:W-:Y:S02]  /*2720*/  LOP3.LUT R34, R4.reuse, 0xc0, RZ, 0xfc, !PT ;  /* 0x000000c004227812 */ /* 0x040fe400078efcff */
[----:B------:R-:W-:Y:S02]  /*2730*/  LOP3.LUT R36, R4, 0xe0, RZ, 0xfc, !PT ;  /* 0x000000e004247812 */ /* 0x000fe400078efcff */
[-C--:B------:R-:W-:Y:S02]  /*2740*/  LEA.HI R8, R8, R5.reuse, RZ, 0x1d ;  /* 0x0000000508087211 */ /* 0x080fe400078fe8ff */
[----:B------:R-:W-:-:S02]  /*2750*/  LEA.HI R10, R10, R5, RZ, 0x1d ;  /* 0x000000050a0a7211 */ /* 0x000fc400078fe8ff */
[-C--:B------:R-:W-:Y:S02]  /*2760*/  LEA.HI R4, R16, R5.reuse, RZ, 0x1d ;  /* 0x0000000510047211 */ /* 0x080fe400078fe8ff */
[-C--:B------:R-:W-:Y:S02]  /*2770*/  LEA.HI R30, R30, R5.reuse, RZ, 0x1d ;  /* 0x000000051e1e7211 */ /* 0x080fe400078fe8ff */
[----:B------:R-:W-:Y:S02]  /*2780*/  LEA R7, R7, UR4, 0x2 ;  /* 0x0000000407077c11 */ /* 0x000fe4000f8e10ff */
[-C--:B------:R-:W-:Y:S02]  /*2790*/  LEA.HI R32, R32, R5.reuse, RZ, 0x1d ;  /* 0x0000000520207211 */ /* 0x080fe400078fe8ff */
[-C--:B------:R-:W-:Y:S02]  /*27a0*/  LEA.HI R34, R34, R5.reuse, RZ, 0x1d ;  /* 0x0000000522227211 */ /* 0x080fe400078fe8ff */
[----:B------:R-:W-:-:S02]  /*27b0*/  LEA.HI R36, R36, R5, RZ, 0x1d ;  /* 0x0000000524247211 */ /* 0x000fc400078fe8ff */
[----:B------:R-:W-:Y:S02]  /*27c0*/  LEA R8, R8, UR4, 0x2 ;  /* 0x0000000408087c11 */ /* 0x000fe4000f8e10ff */
[----:B------:R-:W-:Y:S02]  /*27d0*/  LEA R5, R10, UR4, 0x2 ;  /* 0x000000040a057c11 */ /* 0x000fe4000f8e10ff */
[----:B------:R-:W-:Y:S02]  /*27e0*/  ISETP.NE.AND P6, PT, R31, RZ, PT ;  /* 0x000000ff1f00720c */ /* 0x000fe40003fc5270 */
[----:B------:R-:W-:Y:S01]  /*27f0*/  LEA R4, R4, UR4, 0x2 ;  /* 0x0000000404047c11 */ /* 0x000fe2000f8e10ff */
[----:B------:R-:W-:Y:S01]  /*2800*/  STS [R7], R24 ;  /* 0x0000001807007388 */ /* 0x000fe20000000800 */
[----:B------:R-:W-:Y:S02]  /*2810*/  LEA R31, R30, UR4, 0x2 ;  /* 0x000000041e1f7c11 */ /* 0x000fe4000f8e10ff */
[----:B------:R-:W-:Y:S01]  /*2820*/  LEA R32, R32, UR4, 0x2 ;  /* 0x0000000420207c11 */ /* 0x000fe2000f8e10ff */
[----:B------:R1:W-:Y:S01]  /*2830*/  STS [R8+0x80], R25 ;  /* 0x0000801908007388 */ /* 0x0003e20000000800 */
[----:B------:R-:W-:-:S02]  /*2840*/  LEA R33, R34, UR4, 0x2 ;  /* 0x0000000422217c11 */ /* 0x000fc4000f8e10ff */
[----:B------:R-:W-:Y:S01]  /*2850*/  LEA R36, R36, UR4, 0x2 ;  /* 0x0000000424247c11 */ /* 0x000fe2000f8e10ff */
[----:B------:R-:W-:Y:S01]  /*2860*/  STS [R5+0x100], R26 ;  /* 0x0001001a05007388 */ /* 0x000fe20000000800 */
[----:B------:R-:W-:-:S03]  /*2870*/  LOP3.LUT R6, R6, 0x1fc, RZ, 0xc0, !PT ;  /* 0x000001fc06067812 */ /* 0x000fc600078ec0ff */
[----:B------:R2:W-:Y:S01]  /*2880*/  STS [R4+0x180], R27 ;  /* 0x0001801b04007388 */ /* 0x0005e20000000800 */
[----:B------:R-:W-:Y:S01]  /*2890*/  IMAD.MOV.U32 R16, RZ, RZ, RZ ;  /* 0x000000ffff107224 */ /* 0x000fe200078e00ff */
[----:B-1----:R-:W1:Y:S02]  /*28a0*/  LDC.64 R24, c[0x0][0x218] ;  /* 0x00008600ff187b82 */ /* 0x002e640000000a00 */
[----:B------:R3:W-:Y:S04]  /*28b0*/  STS [R31+0x200], R12 ;  /* 0x0002000c1f007388 */ /* 0x0007e80000000800 */
[----:B------:R4:W-:Y:S01]  /*28c0*/  STS [R32+0x280], R13 ;  /* 0x0002800d20007388 */ /* 0x0009e20000000800 */
[----:B------:R-:W-:-:S03]  /*28d0*/  LOP3.LUT R11, R6, 0x200, RZ, 0xfc, !PT ;  /* 0x00000200060b7812 */ /* 0x000fc600078efcff */
[----:B------:R-:W-:Y:S04]  /*28e0*/  STS [R33+0x300], R14 ;  /* 0x0003000e21007388 */ /* 0x000fe80000000800 */
[----:B------:R5:W-:Y:S01]  /*28f0*/  STS [R36+0x380], R15 ;  /* 0x0003800f24007388 */ /* 0x000be20000000800 */
[----:B------:R-:W-:-:S04]  /*2900*/  SHF.R.U32.HI R11, RZ, 0x3, R11 ;  /* 0x00000003ff0b7819 */ /* 0x000fc8000001160b */
[----:B------:R-:W-:Y:S01]  /*2910*/  LOP3.LUT R11, R11, 0x7c, RZ, 0xc0, !PT ;  /* 0x0000007c0b0b7812 */ /* 0x000fe200078ec0ff */
[----:B------:R-:W-:-:S04]  /*2920*/  IMAD.IADD R9, R6, 0x1, R9 ;  /* 0x0000000106097824 */ /* 0x000fc800078e0209 */
[----:B------:R-:W-:Y:S01]  /*2930*/  IMAD.IADD R11, R6, 0x1, R11 ;  /* 0x00000001060b7824 */ /* 0x000fe200078e020b */
[----:B------:R-:W-:-:S04]  /*2940*/  LEA R9, R9, UR4, 0x2 ;  /* 0x0000000409097c11 */ /* 0x000fc8000f8e10ff */
[----:B------:R-:W-:Y:S01]  /*2950*/  LEA R6, R11, UR4, 0x2 ;  /* 0x000000040b067c11 */ /* 0x000fe2000f8e10ff */
[----:B------:R-:W-:Y:S01]  /*2960*/  BAR.SYNC.DEFER_BLOCKING 0x0 ;  /* 0x0000000000007b1d */ /* 0x000fe20000010000 */
[----:B------:R-:W-:-:S05]  /*2970*/  IMAD.HI R16, R17, -0x6e5d4c3b, R16 ;  /* 0x91a2b3c511107827 */ /* 0x000fca00078e0210 */
[----:B--2---:R-:W-:Y:S01]  /*2980*/  SHF.R.U32.HI R27, RZ, 0x1f, R16 ;  /* 0x0000001fff1b7819 */ /* 0x004fe20000011610 */
[----:B------:R-:W-:Y:S01]  /*2990*/  IMAD R19, R19, 0x120, R3 ;  /* 0x0000012013137824 */ /* 0x000fe200078e0203 */
[----:B------:R-:W-:Y:S01]  /*29a0*/  ISETP.NE.AND P1, PT, R54, RZ, PT ;  /* 0x000000ff3600720c */ /* 0x000fe20003f25270 */
[----:B------:R-:W-:Y:S01]  /*29b0*/  ULDC.64 UR4, c[0x0][0x220] ;  /* 0x0000880000047ab9 */ /* 0x000fe20000000a00 */
[----:B------:R-:W-:Y:S01]  /*29c0*/  LEA.HI.SX32 R27, R16, R27, 0x17 ;  /* 0x0000001b101b7211 */ /* 0x000fe200078fbaff */
[----:B------:R-:W2:Y:S04]  /*29d0*/  LDS.128 R8, [R9] ;  /* 0x0000000009087984 */ /* 0x000ea80000000c00 */
[----:B------:R-:W2:Y:S01]  /*29e0*/  LDS.128 R4, [R6+0x800] ;  /* 0x0008000006047984 */ /* 0x000ea20000000c00 */
[----:B---3--:R-:W-:Y:S01]  /*29f0*/  IMAD R12, R27, -0x384, R17 ;  /* 0xfffffc7c1b0c7824 */ /* 0x008fe200078e0211 */
[----:B------:R-:W-:-:S02]  /*2a00*/  ISETP.NE.AND P2, PT, R81, RZ, PT ;  /* 0x000000ff5100720c */ /* 0x000fc40003f45270 */
[----:B------:R-:W-:Y:S01]  /*2a10*/  SEL R23, R23, 0x8, P1 ;  /* 0x0000000817177807 */ /* 0x000fe20000800000 */
[----:B------:R-:W-:Y:S01]  /*2a20*/  IMAD R27, R27, 0xa8c00, R12 ;  /* 0x000a8c001b1b7824 */ /* 0x000fe200078e020c */
[----:B------:R-:W-:Y:S02]  /*2a30*/  ISETP.GE.AND P1, PT, R17, 0xe10, PT ;  /* 0x00000e101100780c */ /* 0x000fe40003f26270 */
[----:B------:R-:W-:Y:S02]  /*2a40*/  LOP3.LUT R12, R2, 0x10, RZ, 0xfc, !PT ;  /* 0x00000010020c7812 */ /* 0x000fe400078efcff */
[----:B------:R-:W-:Y:S01]  /*2a50*/  SEL R22, R22, 0x8, P2 ;  /* 0x0000000816167807 */ /* 0x000fe20001000000 */
[C---:B------:R-:W-:Y:S01]  /*2a60*/  IMAD R27, R2.reuse, 0x384, R27 ;  /* 0x00000384021b7824 */ /* 0x040fe200078e021b */
[----:B------:R-:W-:Y:S02]  /*2a70*/  ISETP.LT.AND P2, PT, R2, 0x120, !P1 ;  /* 0x000001200200780c */ /* 0x000fe40004f41270 */
[----:B------:R-:W-:Y:S01]  /*2a80*/  ISETP.LT.AND P1, PT, R12, 0x120, !P1 ;  /* 0x000001200c00780c */ /* 0x000fe20004f21270 */
[C---:B----4-:R-:W-:Y:S01]  /*2a90*/  VIADD R13, R27.reuse, 0x3840 ;  /* 0x000038401b0d7836 */ /* 0x050fe20000000000 */
[----:B-----5:R-:W-:Y:S01]  /*2aa0*/  SEL R15, R0, 0x8, P3 ;  /* 0x00000008000f7807 */ /* 0x020fe20001800000 */
[----:B-1----:R-:W-:Y:S01]  /*2ab0*/  IMAD.WIDE R2, R27, 0x4, R24 ;  /* 0x000000041b027825 */ /* 0x002fe200078e0218 */
[----:B------:R-:W-:-:S02]  /*2ac0*/  SEL R18, R18, 0x8, P4 ;  /* 0x0000000812127807 */ /* 0x000fc40002000000 */
[----:B------:R-:W-:Y:S01]  /*2ad0*/  SEL R20, R20, 0x8, P5 ;  /* 0x0000000814147807 */ /* 0x000fe20002800000 */
[----:B------:R-:W-:Y:S01]  /*2ae0*/  IMAD.WIDE R12, R13, 0x4, R24 ;  /* 0x000000040d0c7825 */ /* 0x000fe200078e0218 */
[----:B------:R-:W-:Y:S02]  /*2af0*/  SEL R21, R21, 0x8, P6 ;  /* 0x0000000815157807 */ /* 0x000fe40003000000 */
[----:B------:R-:W-:Y:S02]  /*2b00*/  IADD3 R14, P3, R19, UR4, RZ ;  /* 0x00000004130e7c10 */ /* 0x000fe4000ff7e0ff */
[----:B------:R-:W-:Y:S02]  /*2b10*/  PRMT R29, R29, 0x3340, R28 ;  /* 0x000033401d1d7816 */ /* 0x000fe4000000001c */
[----:B------:R-:W-:Y:S02]  /*2b20*/  PRMT R22, R23, 0x3340, R22 ;  /* 0x0000334017167816 */ /* 0x000fe40000000016 */
[----:B------:R-:W-:-:S02]  /*2b30*/  PRMT R17, R15, 0x3340, R18 ;  /* 0x000033400f117816 */ /* 0x000fc40000000012 */
[----:B------:R-:W-:Y:S02]  /*2b40*/  PRMT R20, R20, 0x3340, R21 ;  /* 0x0000334014147816 */ /* 0x000fe40000000015 */
[----:B------:R-:W-:Y:S01]  /*2b50*/  LEA.HI.X.SX32 R15, R19, UR5, 0x1, P3 ;  /* 0x00000005130f7c11 */ /* 0x000fe200098f0eff */
[----:B--2---:R1:W-:Y:S01]  /*2b60*/  @P2 STG.E.128 desc[UR6][R2.64], R8 ;  /* 0x0000000802002986 */ /* 0x0043e2000c101d06 */
[----:B------:R-:W-:-:S03]  /*2b70*/  PRMT R16, R29, 0x5410, R22 ;  /* 0x000054101d107816 */ /* 0x000fc60000000016 */
[----:B0-----:R1:W-:Y:S01]  /*2b80*/  @P1 STG.E.128 desc[UR6][R12.64], R4 ;  /* 0x000000040c001986 */ /* 0x0013e2000c101d06 */
[----:B------:R-:W-:Y:S01]  /*2b90*/  PRMT R17, R17, 0x5410, R20 ;  /* 0x0000541011117816 */ /* 0x000fe20000000014 */
[----:B------:R-:W-:Y:S06]  /*2ba0*/  @!P0 EXIT ;  /* 0x000000000000894d */ /* 0x000fec0003800000 */
[----:B------:R-:W-:Y:S01]  /*2bb0*/  STG.E.64 desc[UR6][R14.64], R16 ;  /* 0x000000100e007986 */ /* 0x000fe2000c101b06 */
[----:B------:R-:W-:Y:S05]  /*2bc0*/  EXIT ;  /* 0x000000000000794d */ /* 0x000fea0003800000 */
.L_x_0:
[----:B------:R-:W-:-:S00]  /*2bd0*/  BRA `(.L_x_0) ;  /* 0xfffffffc00fc7947 */ /* 0x000fc0000383ffff */
[----:B------:R-:W-:-:S00]  /*2be0*/  NOP ;  /* 0x0000000000007918 */ /* 0x000fc00000000000 */
        /* <DEDUP_REMOVED lines=9> */
.L_x_1:


//--------------------- .nv.shared.triton_poi_fused_max_pool2d_with_indices_33 --------------------------
	.section	.nv.shared.triton_poi_fused_max_pool2d_with_indices_33,"aw",@nobits
	.sectionflags	@""
	.align	16
	.zero		1024


//--------------------- .nv.constant0.triton_poi_fused_max_pool2d_with_indices_33 --------------------------
	.section	.nv.constant0.triton_poi_fused_max_pool2d_with_indices_33,"a",@progbits
	.sectionflags	@""
	.align	4
.nv.constant0.triton_poi_fused_max_pool2d_with_indices_33:
	.zero		560
